//
// Generated by NVIDIA NVVM Compiler
//
// Compiler Build ID: CL-36424714
// Cuda compilation tools, release 13.0, V13.0.88
// Based on NVVM 20.0.0
//

.version 9.0
.target sm_100
.address_size 64

	// .globl	_Z20baseline_copy_kernelPfPKf

.visible .entry _Z20baseline_copy_kernelPfPKf(
	.param .u64 .ptr .align 1 _Z20baseline_copy_kernelPfPKf_param_0,
	.param .u64 .ptr .align 1 _Z20baseline_copy_kernelPfPKf_param_1
)
{


	ret;

}
	// .globl	_Z25baseline_transpose_kernelPfPKf
.visible .entry _Z25baseline_transpose_kernelPfPKf(
	.param .u64 .ptr .align 1 _Z25baseline_transpose_kernelPfPKf_param_0,
	.param .u64 .ptr .align 1 _Z25baseline_transpose_kernelPfPKf_param_1
)
{


	ret;

}


// ===== COMPILED SASS (sm_100) =====

	.target	sm_100

	.elftype	@"ET_EXEC"


//--------------------- .note.nv.tkinfo           --------------------------
	.section	.note.nv.tkinfo,"",@"SHT_NOTE"
	.sectionflags	@"SHF_NOTE_NV_TKINFO"
	.tkinfo
        /*0018*/ 	.word	0x00000002
        /*0030*/ 	.string	""
        /*0030*/ 	.string	"ptxas"
        /*0030*/ 	.string	"Cuda compilation tools, release 13.0, V13.0.88"
        /*0030*/ 	.string	"Build cuda_13.0.r13.0/compiler.36424714_0"
        /*0030*/ 	.string	"-arch sm_100 -m 64 "



//--------------------- .note.nv.cuinfo           --------------------------
	.section	.note.nv.cuinfo,"",@"SHT_NOTE"
	.sectionflags	@"SHF_NOTE_NV_CUINFO"
        /*0018*/ 	.short	0x0002
        /*001a*/ 	.short	0x0064
        /*001c*/ 	.short	0x0082
	.zero		2


//--------------------- .nv.info                  --------------------------
	.section	.nv.info,"",@"SHT_CUDA_INFO"
	.align	4


	//----- nvinfo : EIATTR_REGCOUNT
	.align		4
        /*0000*/ 	.byte	0x04, 0x2f
        /*0002*/ 	.short	(.L_1 - .L_0)
	.align		4
.L_0:
        /*0004*/ 	.word	index@(_Z20baseline_copy_kernelPfPKf)
        /*0008*/ 	.word	0x00000004


	//----- nvinfo : EIATTR_FRAME_SIZE
	.align		4
.L_1:
        /*000c*/ 	.byte	0x04, 0x11
        /*000e*/ 	.short	(.L_3 - .L_2)
	.align		4
.L_2:
        /*0010*/ 	.word	index@(_Z20baseline_copy_kernelPfPKf)
        /*0014*/ 	.word	0x00000000


	//----- nvinfo : EIATTR_REGCOUNT
	.align		4
.L_3:
        /*0018*/ 	.byte	0x04, 0x2f
        /*001a*/ 	.short	(.L_5 - .L_4)
	.align		4
.L_4:
        /*001c*/ 	.word	index@(_Z25baseline_transpose_kernelPfPKf)
        /*0020*/ 	.word	0x00000004


	//----- nvinfo : EIATTR_FRAME_SIZE
	.align		4
.L_5:
        /*0024*/ 	.byte	0x04, 0x11
        /*0026*/ 	.short	(.L_7 - .L_6)
	.align		4
.L_6:
        /*0028*/ 	.word	index@(_Z25baseline_transpose_kernelPfPKf)
        /*002c*/ 	.word	0x00000000


	//----- nvinfo : EIATTR_MIN_STACK_SIZE
	.align		4
.L_7:
        /*0030*/ 	.byte	0x04, 0x12
        /*0032*/ 	.short	(.L_9 - .L_8)
	.align		4
.L_8:
        /*0034*/ 	.word	index@(_Z25baseline_transpose_kernelPfPKf)
        /*0038*/ 	.word	0x00000000


	//----- nvinfo : EIATTR_MIN_STACK_SIZE
	.align		4
.L_9:
        /*003c*/ 	.byte	0x04, 0x12
        /*003e*/ 	.short	(.L_11 - .L_10)
	.align		4
.L_10:
        /*0040*/ 	.word	index@(_Z20baseline_copy_kernelPfPKf)
        /*0044*/ 	.word	0x00000000
.L_11:


//--------------------- .nv.compat                --------------------------
	.section	.nv.compat,"",@"SHT_CUDA_COMPAT_INFO"
	.align	4
        /*0000*/ 	.byte	0x02, 0x09, 0x00, 0x00, 0x02, 0x02, 0x01, 0x00, 0x02, 0x05, 0x05, 0x00, 0x03, 0x07, 0x01, 0x01
        /*0010*/ 	.byte	0x02, 0x03, 0x00, 0x00, 0x02, 0x06, 0x01, 0x00, 0x04, 0x0b, 0x08, 0x00, 0x09, 0x00, 0x00, 0x00
        /*0020*/ 	.byte	0x00, 0x00, 0x00, 0x00


//--------------------- .nv.info._Z25baseline_transpose_kernelPfPKf --------------------------
	.section	.nv.info._Z25baseline_transpose_kernelPfPKf,"",@"SHT_CUDA_INFO"
	.sectionflags	@""
	.align	4


	//----- nvinfo : EIATTR_CUDA_API_VERSION
	.align		4
        /*0000*/ 	.byte	0x04, 0x37
        /*0002*/ 	.short	(.L_13 - .L_12)
.L_12:
        /*0004*/ 	.word	0x00000082


	//----- nvinfo : EIATTR_KPARAM_INFO
	.align		4
.L_13:
        /*0008*/ 	.byte	0x04, 0x17
        /*000a*/ 	.short	(.L_15 - .L_14)
.L_14:
        /*000c*/ 	.word	0x00000000
        /*0010*/ 	.short	0x0001
        /*0012*/ 	.short	0x0008
        /*0014*/ 	.byte	0x00, 0xf5, 0x21, 0x00


	//----- nvinfo : EIATTR_KPARAM_INFO
	.align		4
.L_15:
        /*0018*/ 	.byte	0x04, 0x17
        /*001a*/ 	.short	(.L_17 - .L_16)
.L_16:
        /*001c*/ 	.word	0x00000000
        /*0020*/ 	.short	0x0000
        /*0022*/ 	.short	0x0000
        /*0024*/ 	.byte	0x00, 0xf5, 0x21, 0x00


	//----- nvinfo : EIATTR_SPARSE_MMA_MASK
	.align		4
.L_17:
        /*0028*/ 	.byte	0x03, 0x50
        /*002a*/ 	.short	0x0000


	//----- nvinfo : EIATTR_MAXREG_COUNT
	.align		4
        /*002c*/ 	.byte	0x03, 0x1b
        /*002e*/ 	.short	0x00ff


	//----- nvinfo : EIATTR_MERCURY_ISA_VERSION
	.align		4
        /*0030*/ 	.byte	0x03, 0x5f
        /*0032*/ 	.short	0x0101


	//----- nvinfo : EIATTR_VRC_CTA_INIT_COUNT
	.align		4
        /*0034*/ 	.byte	0x02, 0x4a
	.zero		1
	.zero		1


	//----- nvinfo : EIATTR_EXIT_INSTR_OFFSETS
	.align		4
        /*0038*/ 	.byte	0x04, 0x1c
        /*003a*/ 	.short	(.L_19 - .L_18)


	//   ....[0]....
.L_18:
        /*003c*/ 	.word	0x00000010


	//----- nvinfo : EIATTR_CBANK_PARAM_SIZE
	.align		4
.L_19:
        /*0040*/ 	.byte	0x03, 0x19
        /*0042*/ 	.short	0x0010


	//----- nvinfo : EIATTR_PARAM_CBANK
	.align		4
        /*0044*/ 	.byte	0x04, 0x0a
        /*0046*/ 	.short	(.L_21 - .L_20)
	.align		4
.L_20:
        /*0048*/ 	.word	index@(.nv.constant0._Z25baseline_transpose_kernelPfPKf)
        /*004c*/ 	.short	0x0380
        /*004e*/ 	.short	0x0010


	//----- nvinfo : EIATTR_SW_WAR
	.align		4
.L_21:
        /*0050*/ 	.byte	0x04, 0x36
        /*0052*/ 	.short	(.L_23 - .L_22)
.L_22:
        /*0054*/ 	.word	0x00000008
.L_23:


//--------------------- .nv.info._Z20baseline_copy_kernelPfPKf --------------------------
	.section	.nv.info._Z20baseline_copy_kernelPfPKf,"",@"SHT_CUDA_INFO"
	.sectionflags	@""
	.align	4


	//----- nvinfo : EIATTR_CUDA_API_VERSION
	.align		4
        /*0000*/ 	.byte	0x04, 0x37
        /*0002*/ 	.short	(.L_25 - .L_24)
.L_24:
        /*0004*/ 	.word	0x00000082


	//----- nvinfo : EIATTR_KPARAM_INFO
	.align		4
.L_25:
        /*0008*/ 	.byte	0x04, 0x17
        /*000a*/ 	.short	(.L_27 - .L_26)
.L_26:
        /*000c*/ 	.word	0x00000000
        /*0010*/ 	.short	0x0001
        /*0012*/ 	.short	0x0008
        /*0014*/ 	.byte	0x00, 0xf5, 0x21, 0x00


	//----- nvinfo : EIATTR_KPARAM_INFO
	.align		4
.L_27:
        /*0018*/ 	.byte	0x04, 0x17
        /*001a*/ 	.short	(.L_29 - .L_28)
.L_28:
        /*001c*/ 	.word	0x00000000
        /*0020*/ 	.short	0x0000
        /*0022*/ 	.short	0x0000
        /*0024*/ 	.byte	0x00, 0xf5, 0x21, 0x00


	//----- nvinfo : EIATTR_SPARSE_MMA_MASK
	.align		4
.L_29:
        /*0028*/ 	.byte	0x03, 0x50
        /*002a*/ 	.short	0x0000


	//----- nvinfo : EIATTR_MAXREG_COUNT
	.align		4
        /*002c*/ 	.byte	0x03, 0x1b
        /*002e*/ 	.short	0x00ff


	//----- nvinfo : EIATTR_MERCURY_ISA_VERSION
	.align		4
        /*0030*/ 	.byte	0x03, 0x5f
        /*0032*/ 	.short	0x0101


	//----- nvinfo : EIATTR_VRC_CTA_INIT_COUNT
	.align		4
        /*0034*/ 	.byte	0x02, 0x4a
	.zero		1
	.zero		1


	//----- nvinfo : EIATTR_EXIT_INSTR_OFFSETS
	.align		4
        /*0038*/ 	.byte	0x04, 0x1c
        /*003a*/ 	.short	(.L_31 - .L_30)


	//   ....[0]....
.L_30:
        /*003c*/ 	.word	0x00000010


	//----- nvinfo : EIATTR_CBANK_PARAM_SIZE
	.align		4
.L_31:
        /*0040*/ 	.byte	0x03, 0x19
        /*0042*/ 	.short	0x0010


	//----- nvinfo : EIATTR_PARAM_CBANK
	.align		4
        /*0044*/ 	.byte	0x04, 0x0a
        /*0046*/ 	.short	(.L_33 - .L_32)
	.align		4
.L_32:
        /*0048*/ 	.word	index@(.nv.constant0._Z20baseline_copy_kernelPfPKf)
        /*004c*/ 	.short	0x0380
        /*004e*/ 	.short	0x0010


	//----- nvinfo : EIATTR_SW_WAR
	.align		4
.L_33:
        /*0050*/ 	.byte	0x04, 0x36
        /*0052*/ 	.short	(.L_35 - .L_34)
.L_34:
        /*0054*/ 	.word	0x00000008
.L_35:


//--------------------- .nv.callgraph             --------------------------
	.section	.nv.callgraph,"",@"SHT_CUDA_CALLGRAPH"
	.align	4
	.sectionentsize	8
	.align		4
        /*0000*/ 	.word	0x00000000
	.align		4
        /*0004*/ 	.word	0xffffffff
	.align		4
        /*0008*/ 	.word	0x00000000
	.align		4
        /*000c*/ 	.word	0xfffffffe
	.align		4
        /*0010*/ 	.word	0x00000000
	.align		4
        /*0014*/ 	.word	0xfffffffd
	.align		4
        /*0018*/ 	.word	0x00000000
	.align		4
        /*001c*/ 	.word	0xfffffffc


//--------------------- .text._Z25baseline_transpose_kernelPfPKf --------------------------
	.section	.text._Z25baseline_transpose_kernelPfPKf,"ax",@progbits
	.align	128
        .global         _Z25baseline_transpose_kernelPfPKf
        .type           _Z25baseline_transpose_kernelPfPKf,@function
        .size           _Z25baseline_transpose_kernelPfPKf,(.L_x_2 - _Z25baseline_transpose_kernelPfPKf)
        .other          _Z25baseline_transpose_kernelPfPKf,@"STO_CUDA_ENTRY STV_DEFAULT"
_Z25baseline_transpose_kernelPfPKf:
.text._Z25baseline_transpose_kernelPfPKf:
[----:B------:R-:W-:Y:S01]  /*0000*/  LDC R1, c[0x0][0x37c] ;  /* 0x0000df00ff017b82 */ /* 0x000fe20000000800 */
[----:B------:R-:W-:Y:S05]  /*0010*/  EXIT ;  /* 0x000000000000794d */ /* 0x000fea0003800000 */
.L_x_0:
[----:B------:R-:W-:-:S00]  /*0020*/  BRA `(.L_x_0) ;  /* 0xfffffffc00fc7947 */ /* 0x000fc0000383ffff */
[----:B------:R-:W-:-:S00]  /*0030*/  NOP ;  /* 0x0000000000007918 */ /* 0x000fc00000000000 */
        /* <DEDUP_REMOVED lines=12> */
.L_x_2:


//--------------------- .text._Z20baseline_copy_kernelPfPKf --------------------------
	.section	.text._Z20baseline_copy_kernelPfPKf,"ax",@progbits
	.align	128
        .global         _Z20baseline_copy_kernelPfPKf
        .type           _Z20baseline_copy_kernelPfPKf,@function
        .size           _Z20baseline_copy_kernelPfPKf,(.L_x_3 - _Z20baseline_copy_kernelPfPKf)
        .other          _Z20baseline_copy_kernelPfPKf,@"STO_CUDA_ENTRY STV_DEFAULT"
_Z20baseline_copy_kernelPfPKf:
.text._Z20baseline_copy_kernelPfPKf:
[----:B------:R-:W-:Y:S01]  /*0000*/  LDC R1, c[0x0][0x37c] ;  /* 0x0000df00ff017b82 */ /* 0x000fe20000000800 */
[----:B------:R-:W-:Y:S05]  /*0010*/  EXIT ;  /* 0x000000000000794d */ /* 0x000fea0003800000 */
.L_x_1:
        /* <DEDUP_REMOVED lines=14> */
.L_x_3:


//--------------------- .nv.shared.reserved.0     --------------------------
	.section	.nv.shared.reserved.0,"aw",@nobits
	.weak		__nv_reservedSMEM_offset_0_alias
	.size		__nv_reservedSMEM_offset_0_alias, 0, 64
	.other		__nv_reservedSMEM_offset_0_alias,@"STO_CUDA_RESERVED_SHARED STV_DEFAULT"
__nv_reservedSMEM_offset_0_alias:
	.zero		0
	.zero		64


//--------------------- .nv.constant0._Z25baseline_transpose_kernelPfPKf --------------------------
	.section	.nv.constant0._Z25baseline_transpose_kernelPfPKf,"a",@progbits
	.sectionflags	@""
	.align	4
.nv.constant0._Z25baseline_transpose_kernelPfPKf:
	.zero		912


//--------------------- .nv.constant0._Z20baseline_copy_kernelPfPKf --------------------------
	.section	.nv.constant0._Z20baseline_copy_kernelPfPKf,"a",@progbits
	.sectionflags	@""
	.align	4
.nv.constant0._Z20baseline_copy_kernelPfPKf:
	.zero		912


//--------------------- SYMBOLS --------------------------

	.type		.nv.reservedSmem.offset0,@object
	.size		.nv.reservedSmem.offset0,0x4
